	.headerflags	@"EF_CUDA_TEXMODE_UNIFIED EF_CUDA_64BIT_ADDRESS EF_CUDA_ACCELERATORS EF_CUDA_SM90 EF_CUDA_VIRTUAL_SM(EF_CUDA_SM90)"
	.elftype	@"ET_EXEC"


//--------------------- .nv.info                  --------------------------
	.section	.nv.info,"",@"SHT_CUDA_INFO"
	.align	4


	//----- nvinfo : EIATTR_REGCOUNT
	.align		4
        /*0000*/ 	.byte	0x04, 0x2f
        /*0002*/ 	.short	(.L_1 - .L_0)
	.align		4
.L_0:
        /*0004*/ 	.word	index@(triton_poi_fused_max_pool2d_with_indices_23)
        /*0008*/ 	.word	0x00000020


	//----- nvinfo : EIATTR_MIN_STACK_SIZE
	.align		4
.L_1:
        /*000c*/ 	.byte	0x04, 0x12
        /*000e*/ 	.short	(.L_3 - .L_2)
	.align		4
.L_2:
        /*0010*/ 	.word	index@(triton_poi_fused_max_pool2d_with_indices_23)
        /*0014*/ 	.word	0x00000000


	//----- nvinfo : EIATTR_FRAME_SIZE
	.align		4
.L_3:
        /*0018*/ 	.byte	0x04, 0x11
        /*001a*/ 	.short	(.L_5 - .L_4)
	.align		4
.L_4:
        /*001c*/ 	.word	index@(triton_poi_fused_max_pool2d_with_indices_23)
        /*0020*/ 	.word	0x00000000


	//----- nvinfo : EIATTR_MIN_STACK_SIZE
	.align		4
.L_5:
        /*0024*/ 	.byte	0x04, 0x12
        /*0026*/ 	.short	(.L_7 - .L_6)
	.align		4
.L_6:
        /*0028*/ 	.word	index@(triton_poi_fused_max_pool2d_with_indices_23)
        /*002c*/ 	.word	0x00000000
.L_7:


//--------------------- .nv.info.triton_poi_fused_max_pool2d_with_indices_23 --------------------------
	.section	.nv.info.triton_poi_fused_max_pool2d_with_indices_23,"",@"SHT_CUDA_INFO"
	.sectionflags	@""
	.align	4


	//----- nvinfo : EIATTR_CUDA_API_VERSION
	.align		4
        /*0000*/ 	.byte	0x04, 0x37
        /*0002*/ 	.short	(.L_9 - .L_8)
.L_8:
        /*0004*/ 	.word	0x0000007c


	//----- nvinfo : EIATTR_KPARAM_INFO
	.align		4
.L_9:
        /*0008*/ 	.byte	0x04, 0x17
        /*000a*/ 	.short	(.L_11 - .L_10)
.L_10:
        /*000c*/ 	.word	0x00000000
        /*0010*/ 	.short	0x0003
        /*0012*/ 	.short	0x0018
        /*0014*/ 	.byte	0x00, 0xf0, 0x11, 0x00


	//----- nvinfo : EIATTR_KPARAM_INFO
	.align		4
.L_11:
        /*0018*/ 	.byte	0x04, 0x17
        /*001a*/ 	.short	(.L_13 - .L_12)
.L_12:
        /*001c*/ 	.word	0x00000000
        /*0020*/ 	.short	0x0002
        /*0022*/ 	.short	0x0010
        /*0024*/ 	.byte	0x00, 0xf4, 0x21, 0x00


	//----- nvinfo : EIATTR_KPARAM_INFO
	.align		4
.L_13:
        /*0028*/ 	.byte	0x04, 0x17
        /*002a*/ 	.short	(.L_15 - .L_14)
.L_14:
        /*002c*/ 	.word	0x00000000
        /*0030*/ 	.short	0x0001
        /*0032*/ 	.short	0x0008
        /*0034*/ 	.byte	0x00, 0xf4, 0x21, 0x00


	//----- nvinfo : EIATTR_KPARAM_INFO
	.align		4
.L_15:
        /*0038*/ 	.byte	0x04, 0x17
        /*003a*/ 	.short	(.L_17 - .L_16)
.L_16:
        /*003c*/ 	.word	0x00000000
        /*0040*/ 	.short	0x0000
        /*0042*/ 	.short	0x0000
        /*0044*/ 	.byte	0x00, 0xf4, 0x21, 0x00


	//----- nvinfo : EIATTR_SPARSE_MMA_MASK
	.align		4
.L_17:
        /*0048*/ 	.byte	0x03, 0x50
        /*004a*/ 	.short	0x0000


	//----- nvinfo : EIATTR_MAXREG_COUNT
	.align		4
        /*004c*/ 	.byte	0x03, 0x1b
        /*004e*/ 	.short	0x00ff


	//----- nvinfo : EIATTR_EXIT_INSTR_OFFSETS
	.align		4
        /*0050*/ 	.byte	0x04, 0x1c
        /*0052*/ 	.short	(.L_19 - .L_18)


	//   ....[0]....
.L_18:
        /*0054*/ 	.word	0x00000fd0


	//----- nvinfo : EIATTR_REQNTID
	.align		4
.L_19:
        /*0058*/ 	.byte	0x04, 0x10
        /*005a*/ 	.short	(.L_21 - .L_20)
.L_20:
        /*005c*/ 	.word	0x00000080
        /*0060*/ 	.word	0x00000001
        /*0064*/ 	.word	0x00000001


	//----- nvinfo : EIATTR_CBANK_PARAM_SIZE
	.align		4
.L_21:
        /*0068*/ 	.byte	0x03, 0x19
        /*006a*/ 	.short	0x001c


	//----- nvinfo : EIATTR_PARAM_CBANK
	.align		4
        /*006c*/ 	.byte	0x04, 0x0a
        /*006e*/ 	.short	(.L_23 - .L_22)
	.align		4
.L_22:
        /*0070*/ 	.word	index@(.nv.constant0.triton_poi_fused_max_pool2d_with_indices_23)
        /*0074*/ 	.short	0x0210
        /*0076*/ 	.short	0x001c


	//----- nvinfo : EIATTR_SW_WAR
	.align		4
.L_23:
        /*0078*/ 	.byte	0x04, 0x36
        /*007a*/ 	.short	(.L_25 - .L_24)
.L_24:
        /*007c*/ 	.word	0x00000008
.L_25:


//--------------------- .nv.callgraph             --------------------------
	.section	.nv.callgraph,"",@"SHT_CUDA_CALLGRAPH"
	.align	4
	.sectionentsize	8
	.align		4
        /*0000*/ 	.word	0x00000000
	.align		4
        /*0004*/ 	.word	0xffffffff
	.align		4
        /*0008*/ 	.word	0x00000000
	.align		4
        /*000c*/ 	.word	0xfffffffe
	.align		4
        /*0010*/ 	.word	0x00000000
	.align		4
        /*0014*/ 	.word	0xfffffffd
	.align		4
        /*0018*/ 	.word	0x00000000
	.align		4
        /*001c*/ 	.word	0xfffffffc


//--------------------- .text.triton_poi_fused_max_pool2d_with_indices_23 --------------------------
	.section	.text.triton_poi_fused_max_pool2d_with_indices_23,"ax",@progbits
	.align	128
        .global         triton_poi_fused_max_pool2d_with_indices_23
        .type           triton_poi_fused_max_pool2d_with_indices_23,@function
        .size           triton_poi_fused_max_pool2d_with_indices_23,(.L_x_1 - triton_poi_fused_max_pool2d_with_indices_23)
        .other          triton_poi_fused_max_pool2d_with_indices_23,@"STO_CUDA_ENTRY STV_DEFAULT"
triton_poi_fused_max_pool2d_with_indices_23:
.text.triton_poi_fused_max_pool2d_with_indices_23:
[----:B------:R-:W-:Y:S01]  /*0000*/  LDC R1, c[0x0][0x28] ;  /* 0x00000a00ff017b82 */ /* 0x000fe20000000800 */
[----:B------:R-:W1:Y:S07]  /*0010*/  S2R R0, SR_TID.X ;  /* 0x0000000000007919 */ /* 0x000e6e0000002100 */
[----:B------:R-:W2:Y:S01]  /*0020*/  LDC.64 R6, c[0x0][0x210] ;  /* 0x00008400ff067b82 */ /* 0x000ea20000000a00 */
[----:B------:R-:W-:Y:S02]  /*0030*/  CS2R R12, SRZ ;  /* 0x00000000000c7805 */ /* 0x000fe4000001ff00 */
[----:B------:R-:W-:Y:S01]  /*0040*/  CS2R R14, SRZ ;  /* 0x00000000000e7805 */ /* 0x000fe2000001ff00 */
[----:B------:R-:W3:Y:S01]  /*0050*/  S2R R3, SR_CTAID.X ;  /* 0x0000000000037919 */ /* 0x000ee20000002500 */
[----:B------:R-:W-:-:S02]  /*0060*/  CS2R R8, SRZ ;  /* 0x0000000000087805 */ /* 0x000fc4000001ff00 */
[----:B------:R-:W-:Y:S01]  /*0070*/  CS2R R10, SRZ ;  /* 0x00000000000a7805 */ /* 0x000fe2000001ff00 */
[----:B------:R-:W-:Y:S01]  /*0080*/  ULDC.64 UR4, c[0x0][0x208] ;  /* 0x0000820000047ab9 */ /* 0x000fe20000000a00 */
[----:B------:R-:W-:Y:S01]  /*0090*/  ULDC.64 UR6, c[0x0][0x220] ;  /* 0x0000880000067ab9 */ /* 0x000fe20000000a00 */
[----:B-1----:R-:W-:-:S05]  /*00a0*/  IMAD.SHL.U32 R0, R0, 0x4, RZ ;  /* 0x0000000400007824 */ /* 0x002fca00078e00ff */
[----:B------:R-:W-:-:S05]  /*00b0*/  LOP3.LUT R0, R0, 0x1fc, RZ, 0xc0, !PT ;  /* 0x000001fc00007812 */ /* 0x000fca00078ec0ff */
[----:B---3--:R-:W-:-:S04]  /*00c0*/  IMAD R0, R3, 0x200, R0 ;  /* 0x0000020003007824 */ /* 0x008fc800078e0200 */
[----:B------:R-:W-:-:S04]  /*00d0*/  IMAD.HI R2, R0, 0x2aaaaaab, RZ ;  /* 0x2aaaaaab00027827 */ /* 0x000fc800078e02ff */
[----:B------:R-:W-:Y:S01]  /*00e0*/  VIADD R5, R0, 0xfffffa00 ;  /* 0xfffffa0000057836 */ /* 0x000fe20000000000 */
[----:B------:R-:W-:-:S04]  /*00f0*/  SHF.R.U32.HI R3, RZ, 0x1f, R2 ;  /* 0x0000001fff037819 */ /* 0x000fc80000011602 */
[CC--:B------:R-:W-:Y:S02]  /*0100*/  LEA.HI.SX32 R22, R2.reuse, R3.reuse, 0x1b ;  /* 0x0000000302167211 */ /* 0x0c0fe400078fdaff */
[----:B------:R-:W-:Y:S02]  /*0110*/  LEA.HI.SX32 R2, R2, R3, 0x18 ;  /* 0x0000000302027211 */ /* 0x000fe400078fc2ff */
[----:B------:R-:W-:Y:S02]  /*0120*/  LEA.HI R3, R22, R22, RZ, 0x3 ;  /* 0x0000001616037211 */ /* 0x000fe400078f18ff */
[----:B------:R-:W-:Y:S02]  /*0130*/  LEA.HI R4, R2, R2, RZ, 0x3 ;  /* 0x0000000202047211 */ /* 0x000fe400078f18ff */
[----:B------:R-:W-:Y:S02]  /*0140*/  LOP3.LUT R3, R3, 0xfffffff8, RZ, 0xc0, !PT ;  /* 0xfffffff803037812 */ /* 0x000fe400078ec0ff */
[----:B------:R-:W-:Y:S01]  /*0150*/  LOP3.LUT R23, R4, 0xfffffff8, RZ, 0xc0, !PT ;  /* 0xfffffff804177812 */ /* 0x000fe200078ec0ff */
[----:B--2---:R-:W-:-:S04]  /*0160*/  IMAD.WIDE R4, R5, 0x4, R6 ;  /* 0x0000000405047825 */ /* 0x004fc800078e0206 */
[----:B------:R-:W-:Y:S02]  /*0170*/  IMAD.IADD R22, R22, 0x1, -R3 ;  /* 0x0000000116167824 */ /* 0x000fe400078e0a03 */
[----:B------:R-:W-:Y:S02]  /*0180*/  IMAD.IADD R23, R2, 0x1, -R23 ;  /* 0x0000000102177824 */ /* 0x000fe400078e0a17 */
[----:B------:R-:W-:Y:S01]  /*0190*/  VIADD R3, R0, 0xfffff940 ;  /* 0xfffff94000037836 */ /* 0x000fe20000000000 */
[C---:B------:R-:W-:Y:S02]  /*01a0*/  ISETP.GT.AND P3, PT, R22.reuse, RZ, PT ;  /* 0x000000ff1600720c */ /* 0x040fe40003f64270 */
[----:B------:R-:W-:Y:S01]  /*01b0*/  ISETP.GT.AND P0, PT, R22, -0x1, PT ;  /* 0xffffffff1600780c */ /* 0x000fe20003f04270 */
[----:B------:R-:W-:Y:S01]  /*01c0*/  IMAD.WIDE R2, R3, 0x4, R6 ;  /* 0x0000000403027825 */ /* 0x000fe200078e0206 */
[C---:B------:R-:W-:Y:S02]  /*01d0*/  ISETP.GT.AND P1, PT, R23.reuse, RZ, P3 ;  /* 0x000000ff1700720c */ /* 0x040fe40001f24270 */
[----:B------:R-:W-:-:S11]  /*01e0*/  ISETP.GT.AND P0, PT, R23, RZ, P0 ;  /* 0x000000ff1700720c */ /* 0x000fd60000704270 */
[----:B------:R1:W2:Y:S04]  /*01f0*/  @P1 LDG.E.128 R12, desc[UR4][R2.64] ;  /* 0x00000004020c1981 */ /* 0x0002a8000c1e1d00 */
[----:B------:R-:W3:Y:S01]  /*0200*/  @P0 LDG.E.128 R8, desc[UR4][R4.64] ;  /* 0x0000000404080981 */ /* 0x000ee2000c1e1d00 */
[----:B-1----:R-:W-:Y:S01]  /*0210*/  VIADD R2, R22, 0x1 ;  /* 0x0000000116027836 */ /* 0x002fe20000000000 */
[----:B------:R-:W-:Y:S01]  /*0220*/  ISETP.GT.AND P3, PT, R23, -0x1, P3 ;  /* 0xffffffff1700780c */ /* 0x000fe20001f64270 */
[----:B------:R-:W-:-:S04]  /*0230*/  VIADD R27, R0, 0xffffff40 ;  /* 0xffffff40001b7836 */ /* 0x000fc80000000000 */
[----:B------:R-:W-:Y:S01]  /*0240*/  IMAD.WIDE R26, R27, 0x4, R6 ;  /* 0x000000041b1a7825 */ /* 0x000fe200078e0206 */
[----:B--2---:R-:W-:Y:S02]  /*0250*/  SEL R19, R12, 0xff800000, P1 ;  /* 0xff8000000c137807 */ /* 0x004fe40000800000 */
[----:B------:R-:W-:Y:S02]  /*0260*/  SEL R14, R14, 0xff800000, P1 ;  /* 0xff8000000e0e7807 */ /* 0x000fe40000800000 */
[----:B---3--:R-:W-:Y:S02]  /*0270*/  SEL R16, R8, 0xff800000, P0 ;  /* 0xff80000008107807 */ /* 0x008fe40000000000 */
[----:B------:R-:W-:Y:S02]  /*0280*/  SEL R8, R13, 0xff800000, P1 ;  /* 0xff8000000d087807 */ /* 0x000fe40000800000 */
[----:B------:R-:W-:Y:S02]  /*0290*/  FSETP.GT.AND P4, PT, R16, R19, PT ;  /* 0x000000131000720b */ /* 0x000fe40003f84000 */
[----:B------:R-:W-:-:S02]  /*02a0*/  SEL R17, R9, 0xff800000, P0 ;  /* 0xff80000009117807 */ /* 0x000fc40000000000 */
[----:B------:R-:W-:Y:S02]  /*02b0*/  SEL R25, R10, 0xff800000, P0 ;  /* 0xff8000000a197807 */ /* 0x000fe40000000000 */
[----:B------:R-:W-:Y:S02]  /*02c0*/  SEL R10, R15, 0xff800000, P1 ;  /* 0xff8000000f0a7807 */ /* 0x000fe40000800000 */
[----:B------:R-:W-:Y:S02]  /*02d0*/  FSETP.GT.AND P1, PT, R17, R8, PT ;  /* 0x000000081100720b */ /* 0x000fe40003f24000 */
[----:B------:R-:W-:Y:S02]  /*02e0*/  FSETP.GT.AND P5, PT, R25, R14, PT ;  /* 0x0000000e1900720b */ /* 0x000fe40003fa4000 */
[----:B------:R-:W-:Y:S02]  /*02f0*/  SEL R3, R11, 0xff800000, P0 ;  /* 0xff8000000b037807 */ /* 0x000fe40000000000 */
[----:B------:R-:W-:-:S02]  /*0300*/  FSETP.NAN.AND P0, PT, R16, R16, PT ;  /* 0x000000101000720b */ /* 0x000fc40003f08000 */
[----:B------:R-:W-:Y:S02]  /*0310*/  FSETP.GT.AND P6, PT, R3, R10, PT ;  /* 0x0000000a0300720b */ /* 0x000fe40003fc4000 */
[----:B------:R-:W-:Y:S01]  /*0320*/  @!P4 SEL R16, R16, R19, P0 ;  /* 0x000000131010c207 */ /* 0x000fe20000000000 */
[----:B------:R-:W-:Y:S01]  /*0330*/  VIADD R19, R0, 0xfffffac0 ;  /* 0xfffffac000137836 */ /* 0x000fe20000000000 */
[----:B------:R-:W-:Y:S02]  /*0340*/  FSETP.NAN.AND P2, PT, R17, R17, PT ;  /* 0x000000111100720b */ /* 0x000fe40003f48000 */
[----:B------:R-:W-:Y:S01]  /*0350*/  FSETP.NAN.AND P0, PT, R25, R25, PT ;  /* 0x000000191900720b */ /* 0x000fe20003f08000 */
[----:B------:R-:W-:Y:S01]  /*0360*/  IMAD.WIDE R18, R19, 0x4, R6 ;  /* 0x0000000413127825 */ /* 0x000fe200078e0206 */
[----:B------:R-:W-:Y:S02]  /*0370*/  @!P1 SEL R17, R17, R8, P2 ;  /* 0x0000000811119207 */ /* 0x000fe40001000000 */
[----:B------:R-:W-:-:S02]  /*0380*/  CS2R R8, SRZ ;  /* 0x0000000000087805 */ /* 0x000fc4000001ff00 */
[----:B------:R-:W-:Y:S02]  /*0390*/  @!P5 SEL R25, R25, R14, P0 ;  /* 0x0000000e1919d207 */ /* 0x000fe40000000000 */
[C---:B------:R-:W-:Y:S02]  /*03a0*/  FSETP.NAN.AND P2, PT, R3.reuse, R3, PT ;  /* 0x000000030300720b */ /* 0x040fe40003f48000 */
[----:B------:R-:W-:Y:S02]  /*03b0*/  ISETP.GE.U32.AND P0, PT, R2, 0x8, PT ;  /* 0x000000080200780c */ /* 0x000fe40003f06070 */
[----:B------:R-:W-:Y:S02]  /*03c0*/  @!P6 SEL R3, R3, R10, P2 ;  /* 0x0000000a0303e207 */ /* 0x000fe40001000000 */
[----:B------:R-:W-:Y:S02]  /*03d0*/  CS2R R10, SRZ ;  /* 0x00000000000a7805 */ /* 0x000fe4000001ff00 */
[----:B------:R-:W-:-:S13]  /*03e0*/  ISETP.GT.AND P2, PT, R23, RZ, !P0 ;  /* 0x000000ff1700720c */ /* 0x000fda0004744270 */
[----:B------:R1:W2:Y:S01]  /*03f0*/  @P2 LDG.E.128 R8, desc[UR4][R18.64] ;  /* 0x0000000412082981 */ /* 0x0002a2000c1e1d00 */
[----:B------:R-:W-:Y:S02]  /*0400*/  CS2R R12, SRZ ;  /* 0x00000000000c7805 */ /* 0x000fe4000001ff00 */
[----:B------:R-:W-:-:S06]  /*0410*/  CS2R R14, SRZ ;  /* 0x00000000000e7805 */ /* 0x000fcc000001ff00 */
[----:B------:R3:W4:Y:S01]  /*0420*/  @P3 LDG.E.128 R12, desc[UR4][R26.64] ;  /* 0x000000041a0c3981 */ /* 0x000722000c1e1d00 */
[----:B------:R-:W-:Y:S02]  /*0430*/  SEL R5, RZ, 0x1, !P6 ;  /* 0x00000001ff057807 */ /* 0x000fe40007000000 */
[----:B------:R-:W-:Y:S02]  /*0440*/  SEL R21, RZ, 0x1, !P5 ;  /* 0x00000001ff157807 */ /* 0x000fe40006800000 */
[----:B-1----:R-:W-:Y:S01]  /*0450*/  SEL R19, RZ, 0x1, !P1 ;  /* 0x00000001ff137807 */ /* 0x002fe20004800000 */
[----:B---3--:R-:W-:Y:S01]  /*0460*/  IMAD.WIDE R26, R0, 0x4, R6 ;  /* 0x00000004001a7825 */ /* 0x008fe200078e0206 */
[----:B------:R-:W-:Y:S02]  /*0470*/  ISETP.GT.AND P0, PT, R23, -0x1, !P0 ;  /* 0xffffffff1700780c */ /* 0x000fe40004704270 */
[----:B--2---:R-:W-:Y:S02]  /*0480*/  SEL R4, R11, 0xff800000, P2 ;  /* 0xff8000000b047807 */ /* 0x004fe40001000000 */
[----:B------:R-:W-:-:S02]  /*0490*/  SEL R18, R10, 0xff800000, P2 ;  /* 0xff8000000a127807 */ /* 0x000fc40001000000 */
[----:B------:R-:W-:Y:S02]  /*04a0*/  CS2R R10, SRZ ;  /* 0x00000000000a7805 */ /* 0x000fe4000001ff00 */
[----:B------:R-:W-:Y:S02]  /*04b0*/  FSETP.NAN.AND P6, PT, R4, R4, PT ;  /* 0x000000040400720b */ /* 0x000fe40003fc8000 */
[----:B------:R-:W-:Y:S02]  /*04c0*/  FSETP.NAN.AND P5, PT, R18, R18, PT ;  /* 0x000000121200720b */ /* 0x000fe40003fa8000 */
[----:B------:R-:W-:Y:S02]  /*04d0*/  SEL R20, R9, 0xff800000, P2 ;  /* 0xff80000009147807 */ /* 0x000fe40001000000 */
[----:B------:R-:W-:Y:S02]  /*04e0*/  SEL R29, R8, 0xff800000, P2 ;  /* 0xff800000081d7807 */ /* 0x000fe40001000000 */
[----:B------:R-:W-:-:S02]  /*04f0*/  FSETP.GEU.AND P1, PT, R3, R4, PT ;  /* 0x000000040300720b */ /* 0x000fc40003f2e000 */
[----:B------:R-:W-:Y:S02]  /*0500*/  FSETP.NAN.AND P2, PT, R20, R20, PT ;  /* 0x000000141400720b */ /* 0x000fe40003f48000 */
[----:B------:R-:W-:Y:S02]  /*0510*/  LOP3.LUT R8, R23, R22, RZ, 0xfc, !PT ;  /* 0x0000001617087212 */ /* 0x000fe400078efcff */
[----:B------:R-:W-:Y:S02]  /*0520*/  @!P6 SEL R4, R4, R3, !P1 ;  /* 0x000000030404e207 */ /* 0x000fe40004800000 */
[----:B------:R-:W-:Y:S02]  /*0530*/  SEL R3, RZ, 0x1, !P4 ;  /* 0x00000001ff037807 */ /* 0x000fe40006000000 */
[----:B------:R-:W-:Y:S02]  /*0540*/  FSETP.GEU.AND P6, PT, R25, R18, PT ;  /* 0x000000121900720b */ /* 0x000fe40003fce000 */
[----:B------:R-:W-:-:S02]  /*0550*/  FSETP.NAN.AND P4, PT, R29, R29, PT ;  /* 0x0000001d1d00720b */ /* 0x000fc40003f88000 */
[----:B------:R-:W-:Y:S02]  /*0560*/  @!P5 SEL R18, R18, R25, !P6 ;  /* 0x000000191212d207 */ /* 0x000fe40007000000 */
[----:B------:R-:W-:-:S04]  /*0570*/  FSETP.GEU.AND P5, PT, R17, R20, PT ;  /* 0x000000141100720b */ /* 0x000fc80003fae000 */
[----:B------:R-:W-:Y:S02]  /*0580*/  @!P2 SEL R20, R20, R17, !P5 ;  /* 0x000000111414a207 */ /* 0x000fe40006800000 */
[----:B------:R-:W-:-:S04]  /*0590*/  FSETP.GEU.AND P2, PT, R16, R29, PT ;  /* 0x0000001d1000720b */ /* 0x000fc80003f4e000 */
[----:B------:R-:W-:Y:S02]  /*05a0*/  @!P4 SEL R29, R29, R16, !P2 ;  /* 0x000000101d1dc207 */ /* 0x000fe40005000000 */
[----:B------:R-:W-:Y:S02]  /*05b0*/  ISETP.GT.AND P4, PT, R8, -0x1, PT ;  /* 0xffffffff0800780c */ /* 0x000fe40003f84270 */
[----:B------:R-:W-:-:S11]  /*05c0*/  CS2R R8, SRZ ;  /* 0x0000000000087805 */ /* 0x000fd6000001ff00 */
[----:B------:R1:W2:Y:S01]  /*05d0*/  @P4 LDG.E.128 R8, desc[UR4][R26.64] ;  /* 0x000000041a084981 */ /* 0x0002a2000c1e1d00 */
[----:B----4-:R-:W-:Y:S02]  /*05e0*/  SEL R16, R12, 0xff800000, P3 ;  /* 0xff8000000c107807 */ /* 0x010fe40001800000 */
[----:B------:R-:W-:Y:S02]  /*05f0*/  SEL R17, R13, 0xff800000, P3 ;  /* 0xff8000000d117807 */ /* 0x000fe40001800000 */
[----:B------:R-:W-:Y:S02]  /*0600*/  CS2R R12, SRZ ;  /* 0x00000000000c7805 */ /* 0x000fe4000001ff00 */
[----:B------:R-:W-:Y:S02]  /*0610*/  SEL R25, R14, 0xff800000, P3 ;  /* 0xff8000000e197807 */ /* 0x000fe40001800000 */
[----:B------:R-:W-:Y:S02]  /*0620*/  SEL R24, R15, 0xff800000, P3 ;  /* 0xff8000000f187807 */ /* 0x000fe40001800000 */
[----:B------:R-:W-:-:S02]  /*0630*/  CS2R R14, SRZ ;  /* 0x00000000000e7805 */ /* 0x000fc4000001ff00 */
[----:B------:R-:W-:Y:S01]  /*0640*/  SEL R5, R5, 0x2, P1 ;  /* 0x0000000205057807 */ /* 0x000fe20000800000 */
[----:B-1----:R-:W-:Y:S01]  /*0650*/  VIADD R27, R0, 0xc0 ;  /* 0x000000c0001b7836 */ /* 0x002fe20000000000 */
[CC--:B------:R-:W-:Y:S02]  /*0660*/  FSETP.NAN.AND P1, PT, R16.reuse, R16.reuse, PT ;  /* 0x000000101000720b */ /* 0x0c0fe40003f28000 */
[----:B------:R-:W-:Y:S01]  /*0670*/  SEL R21, R21, 0x2, P6 ;  /* 0x0000000215157807 */ /* 0x000fe20003000000 */
[----:B------:R-:W-:Y:S01]  /*0680*/  IMAD.WIDE R26, R27, 0x4, R6 ;  /* 0x000000041b1a7825 */ /* 0x000fe200078e0206 */
[----:B------:R-:W-:Y:S02]  /*0690*/  FSETP.NAN.AND P6, PT, R17, R17, PT ;  /* 0x000000111100720b */ /* 0x000fe40003fc8000 */
[----:B------:R-:W-:Y:S02]  /*06a0*/  FSETP.GEU.AND P3, PT, R29, R16, PT ;  /* 0x000000101d00720b */ /* 0x000fe40003f6e000 */
[----:B------:R1:W3:Y:S05]  /*06b0*/  @P0 LDG.E.128 R12, desc[UR4][R26.64] ;  /* 0x000000041a0c0981 */ /* 0x0002ea000c1e1d00 */
[----:B------:R-:W-:-:S02]  /*06c0*/  @!P1 SEL R16, R16, R29, !P3 ;  /* 0x0000001d10109207 */ /* 0x000fc40005800000 */
[----:B------:R-:W-:-:S04]  /*06d0*/  FSETP.GEU.AND P1, PT, R20, R17, PT ;  /* 0x000000111400720b */ /* 0x000fc80003f2e000 */
[----:B------:R-:W-:Y:S02]  /*06e0*/  @!P6 SEL R17, R17, R20, !P1 ;  /* 0x000000141111e207 */ /* 0x000fe40004800000 */
[----:B------:R-:W-:Y:S02]  /*06f0*/  SEL R20, R19, 0x2, P5 ;  /* 0x0000000213147807 */ /* 0x000fe40002800000 */
[-C--:B------:R-:W-:Y:S02]  /*0700*/  FSETP.NAN.AND P5, PT, R25, R25.reuse, PT ;  /* 0x000000191900720b */ /* 0x080fe40003fa8000 */
[----:B------:R-:W-:Y:S02]  /*0710*/  FSETP.NAN.AND P6, PT, R24, R24, PT ;  /* 0x000000181800720b */ /* 0x000fe40003fc8000 */
[----:B------:R-:W-:Y:S02]  /*0720*/  SEL R19, R3, 0x2, P2 ;  /* 0x0000000203137807 */ /* 0x000fe40001000000 */
[----:B------:R-:W-:-:S07]  /*0730*/  FSETP.GEU.AND P2, PT, R18, R25, PT ;  /* 0x000000191200720b */ /* 0x000fce0003f4e000 */
[----:B------:R-:W-:Y:S02]  /*0740*/  @!P5 SEL R25, R25, R18, !P2 ;  /* 0x000000121919d207 */ /* 0x000fe40005000000 */
[----:B------:R-:W-:-:S04]  /*0750*/  FSETP.GEU.AND P5, PT, R4, R24, PT ;  /* 0x000000180400720b */ /* 0x000fc80003fae000 */
[----:B------:R-:W-:Y:S02]  /*0760*/  @!P6 SEL R24, R24, R4, !P5 ;  /* 0x000000041818e207 */ /* 0x000fe40006800000 */
[----:B------:R-:W-:Y:S02]  /*0770*/  SEL R19, R19, 0x3, P3 ;  /* 0x0000000313137807 */ /* 0x000fe40001800000 */
[----:B------:R-:W-:Y:S02]  /*0780*/  SEL R21, R21, 0x3, P2 ;  /* 0x0000000315157807 */ /* 0x000fe40001000000 */
[----:B------:R-:W-:Y:S01]  /*0790*/  SEL R20, R20, 0x3, P1 ;  /* 0x0000000314147807 */ /* 0x000fe20000800000 */
[----:B------:R-:W-:Y:S01]  /*07a0*/  VIADD R23, R23, 0x1 ;  /* 0x0000000117177836 */ /* 0x000fe20000000000 */
[----:B------:R-:W-:Y:S01]  /*07b0*/  SEL R5, R5, 0x3, P5 ;  /* 0x0000000305057807 */ /* 0x000fe20002800000 */
[----:B------:R-:W-:-:S04]  /*07c0*/  VIADD R29, R0, 0x540 ;  /* 0x00000540001d7836 */ /* 0x000fc80000000000 */
[----:B------:R-:W-:Y:S01]  /*07d0*/  IMAD.WIDE R28, R29, 0x4, R6 ;  /* 0x000000041d1c7825 */ /* 0x000fe200078e0206 */
[----:B------:R-:W-:Y:S02]  /*07e0*/  LOP3.LUT R2, R23, R2, RZ, 0xfc, !PT ;  /* 0x0000000217027212 */ /* 0x000fe400078efcff */
[----:B--2---:R-:W-:Y:S02]  /*07f0*/  SEL R3, R11, 0xff800000, P4 ;  /* 0xff8000000b037807 */ /* 0x004fe40002000000 */
[----:B------:R-:W-:Y:S02]  /*0800*/  SEL R4, R10, 0xff800000, P4 ;  /* 0xff8000000a047807 */ /* 0x000fe40002000000 */
[----:B------:R-:W-:Y:S02]  /*0810*/  FSETP.NAN.AND P6, PT, R3, R3, PT ;  /* 0x000000030300720b */ /* 0x000fe40003fc8000 */
[----:B------:R-:W-:Y:S02]  /*0820*/  FSETP.NAN.AND P3, PT, R4, R4, PT ;  /* 0x000000040400720b */ /* 0x000fe40003f68000 */
[----:B------:R-:W-:-:S02]  /*0830*/  SEL R18, R9, 0xff800000, P4 ;  /* 0xff80000009127807 */ /* 0x000fc40002000000 */
[----:B------:R-:W-:Y:S02]  /*0840*/  FSETP.GEU.AND P2, PT, R24, R3, PT ;  /* 0x000000031800720b */ /* 0x000fe40003f4e000 */
[----:B------:R-:W-:Y:S02]  /*0850*/  FSETP.NAN.AND P1, PT, R18, R18, PT ;  /* 0x000000121200720b */ /* 0x000fe40003f28000 */
[----:B-1----:R-:W-:Y:S02]  /*0860*/  SEL R27, R8, 0xff800000, P4 ;  /* 0xff800000081b7807 */ /* 0x002fe40002000000 */
[----:B------:R-:W-:Y:S02]  /*0870*/  FSETP.GEU.AND P4, PT, R25, R4, PT ;  /* 0x000000041900720b */ /* 0x000fe40003f8e000 */
[----:B------:R-:W-:Y:S02]  /*0880*/  @!P6 SEL R3, R3, R24, !P2 ;  /* 0x000000180303e207 */ /* 0x000fe40005000000 */
[----:B------:R-:W-:-:S02]  /*0890*/  FSETP.NAN.AND P6, PT, R27, R27, PT ;  /* 0x0000001b1b00720b */ /* 0x000fc40003fc8000 */
[----:B------:R-:W-:Y:S02]  /*08a0*/  @!P3 SEL R4, R4, R25, !P4 ;  /* 0x000000190404b207 */ /* 0x000fe40006000000 */
[----:B------:R-:W-:Y:S02]  /*08b0*/  FSETP.GEU.AND P3, PT, R17, R18, PT ;  /* 0x000000121100720b */ /* 0x000fe40003f6e000 */
[----:B------:R-:W-:Y:S02]  /*08c0*/  FSETP.GEU.AND P5, PT, R16, R27, PT ;  /* 0x0000001b1000720b */ /* 0x000fe40003fae000 */
[----:B------:R-:W-:Y:S02]  /*08d0*/  @!P1 SEL R18, R18, R17, !P3 ;  /* 0x0000001112129207 */ /* 0x000fe40005800000 */
[----:B------:R-:W-:-:S03]  /*08e0*/  ISETP.GE.U32.AND P1, PT, R23, 0x8, PT ;  /* 0x000000081700780c */ /* 0x000fc60003f26070 */
[----:B------:R-:W-:Y:S02]  /*08f0*/  @!P6 SEL R27, R27, R16, !P5 ;  /* 0x000000101b1be207 */ /* 0x000fe40006800000 */
[----:B------:R-:W-:Y:S02]  /*0900*/  ISETP.GT.AND P6, PT, R22, RZ, !P1 ;  /* 0x000000ff1600720c */ /* 0x000fe40004fc4270 */
[----:B------:R-:W-:Y:S02]  /*0910*/  CS2R R8, SRZ ;  /* 0x0000000000087805 */ /* 0x000fe4000001ff00 */
[----:B------:R-:W-:Y:S02]  /*0920*/  CS2R R10, SRZ ;  /* 0x00000000000a7805 */ /* 0x000fe4000001ff00 */
[----:B---3--:R-:W-:Y:S02]  /*0930*/  SEL R16, R12, 0xff800000, P0 ;  /* 0xff8000000c107807 */ /* 0x008fe40000000000 */
[----:B------:R-:W-:-:S02]  /*0940*/  SEL R5, R5, 0x4, P2 ;  /* 0x0000000405057807 */ /* 0x000fc40001000000 */
[----:B------:R-:W-:-:S03]  /*0950*/  FSETP.NAN.AND P2, PT, R16, R16, PT ;  /* 0x000000101000720b */ /* 0x000fc60003f48000 */
[----:B------:R1:W2:Y:S01]  /*0960*/  @P6 LDG.E.128 R8, desc[UR4][R28.64] ;  /* 0x000000041c086981 */ /* 0x0002a2000c1e1d00 */
[----:B------:R-:W-:Y:S02]  /*0970*/  SEL R17, R13, 0xff800000, P0 ;  /* 0xff8000000d117807 */ /* 0x000fe40000000000 */
[----:B------:R-:W-:Y:S02]  /*0980*/  SEL R25, R14, 0xff800000, P0 ;  /* 0xff8000000e197807 */ /* 0x000fe40000000000 */
[----:B------:R-:W-:Y:S02]  /*0990*/  SEL R24, R15, 0xff800000, P0 ;  /* 0xff8000000f187807 */ /* 0x000fe40000000000 */
[----:B------:R-:W-:Y:S02]  /*09a0*/  FSETP.GEU.AND P0, PT, R27, R16, PT ;  /* 0x000000101b00720b */ /* 0x000fe40003f0e000 */
[----:B------:R-:W-:Y:S02]  /*09b0*/  ISETP.GT.AND P1, PT, R22, -0x1, !P1 ;  /* 0xffffffff1600780c */ /* 0x000fe40004f24270 */
[----:B------:R-:W-:Y:S01]  /*09c0*/  @!P2 SEL R16, R16, R27, !P0 ;  /* 0x0000001b1010a207 */ /* 0x000fe20004000000 */
[----:B------:R-:W-:Y:S01]  /*09d0*/  VIADD R27, R0, 0x600 ;  /* 0x00000600001b7836 */ /* 0x000fe20000000000 */
[----:B------:R-:W-:-:S02]  /*09e0*/  FSETP.NAN.AND P2, PT, R17, R17, PT ;  /* 0x000000111100720b */ /* 0x000fc40003f48000 */
[----:B------:R-:W-:Y:S02]  /*09f0*/  CS2R R12, SRZ ;  /* 0x00000000000c7805 */ /* 0x000fe4000001ff00 */
[----:B------:R-:W-:Y:S01]  /*0a00*/  CS2R R14, SRZ ;  /* 0x00000000000e7805 */ /* 0x000fe2000001ff00 */
[----:B------:R-:W-:Y:S01]  /*0a10*/  IMAD.WIDE R26, R27, 0x4, R6 ;  /* 0x000000041b1a7825 */ /* 0x000fe200078e0206 */
[----:B-1----:R-:W-:Y:S02]  /*0a20*/  SEL R29, R20, 0x4, P3 ;  /* 0x00000004141d7807 */ /* 0x002fe40001800000 */
[----:B------:R-:W-:Y:S02]  /*0a30*/  FSETP.NAN.AND P3, PT, R25, R25, PT ;  /* 0x000000191900720b */ /* 0x000fe40003f68000 */
[----:B------:R-:W-:Y:S01]  /*0a40*/  SEL R19, R19, 0x4, P5 ;  /* 0x0000000413137807 */ /* 0x000fe20002800000 */
[----:B------:R-:W3:Y:S01]  /*0a50*/  @P1 LDG.E.128 R12, desc[UR4][R26.64] ;  /* 0x000000041a0c1981 */ /* 0x000ee2000c1e1d00 */
[----:B------:R-:W-:-:S02]  /*0a60*/  SEL R28, R21, 0x4, P4 ;  /* 0x00000004151c7807 */ /* 0x000fc40002000000 */
[----:B------:R-:W-:Y:S02]  /*0a70*/  FSETP.GEU.AND P5, PT, R18, R17, PT ;  /* 0x000000111200720b */ /* 0x000fe40003fae000 */
[----:B------:R-:W-:Y:S02]  /*0a80*/  FSETP.NAN.AND P4, PT, R24, R24, PT ;  /* 0x000000181800720b */ /* 0x000fe40003f88000 */
[----:B------:R-:W-:Y:S02]  /*0a90*/  @!P2 SEL R17, R17, R18, !P5 ;  /* 0x000000121111a207 */ /* 0x000fe40006800000 */
[----:B------:R-:W-:-:S04]  /*0aa0*/  FSETP.GEU.AND P2, PT, R4, R25, PT ;  /* 0x000000190400720b */ /* 0x000fc80003f4e000 */
[----:B------:R-:W-:Y:S02]  /*0ab0*/  @!P3 SEL R25, R25, R4, !P2 ;  /* 0x000000041919b207 */ /* 0x000fe40005000000 */
[----:B------:R-:W-:-:S04]  /*0ac0*/  FSETP.GEU.AND P3, PT, R3, R24, PT ;  /* 0x000000180300720b */ /* 0x000fc80003f6e000 */
[----:B------:R-:W-:Y:S02]  /*0ad0*/  @!P4 SEL R24, R24, R3, !P3 ;  /* 0x000000031818c207 */ /* 0x000fe40005800000 */
[----:B------:R-:W-:Y:S01]  /*0ae0*/  ISETP.GE.U32.AND P4, PT, R2, 0x8, PT ;  /* 0x000000080200780c */ /* 0x000fe20003f86070 */
[----:B------:R-:W-:Y:S01]  /*0af0*/  VIADD R3, R0, 0x6c0 ;  /* 0x000006c000037836 */ /* 0x000fe20000000000 */
[----:B------:R-:W-:Y:S02]  /*0b00*/  CS2R R20, SRZ ;  /* 0x0000000000147805 */ /* 0x000fe4000001ff00 */
[----:B------:R-:W-:Y:S01]  /*0b10*/  CS2R R22, SRZ ;  /* 0x0000000000167805 */ /* 0x000fe2000001ff00 */
[----:B------:R-:W-:-:S08]  /*0b20*/  IMAD.WIDE R6, R3, 0x4, R6 ;  /* 0x0000000403067825 */ /* 0x000fd000078e0206 */
[----:B------:R1:W4:Y:S01]  /*0b30*/  @!P4 LDG.E.128 R20, desc[UR4][R6.64] ;  /* 0x000000040614c981 */ /* 0x000322000c1e1d00 */
[----:B------:R-:W-:Y:S02]  /*0b40*/  SEL R19, R19, 0x5, P0 ;  /* 0x0000000513137807 */ /* 0x000fe40000000000 */
[----:B------:R-:W-:Y:S02]  /*0b50*/  SEL R29, R29, 0x5, P5 ;  /* 0x000000051d1d7807 */ /* 0x000fe40002800000 */
[----:B------:R-:W-:Y:S02]  /*0b60*/  SEL R28, R28, 0x5, P2 ;  /* 0x000000051c1c7807 */ /* 0x000fe40001000000 */
[----:B------:R-:W-:Y:S01]  /*0b70*/  SEL R4, R5, 0x5, P3 ;  /* 0x0000000505047807 */ /* 0x000fe20001800000 */
[----:B-1----:R-:W1:Y:S02]  /*0b80*/  LDC.64 R6, c[0x0][0x218] ;  /* 0x00008600ff067b82 */ /* 0x002e640000000a00 */
[----:B-1----:R-:W-:Y:S01]  /*0b90*/  IMAD.WIDE R6, R0, 0x4, R6 ;  /* 0x0000000400067825 */ /* 0x002fe200078e0206 */
[----:B--2---:R-:W-:-:S02]  /*0ba0*/  SEL R11, R11, 0xff800000, P6 ;  /* 0xff8000000b0b7807 */ /* 0x004fc40003000000 */
[----:B------:R-:W-:Y:S02]  /*0bb0*/  SEL R10, R10, 0xff800000, P6 ;  /* 0xff8000000a0a7807 */ /* 0x000fe40003000000 */
[-C--:B------:R-:W-:Y:S02]  /*0bc0*/  FSETP.NAN.AND P0, PT, R11, R11.reuse, PT ;  /* 0x0000000b0b00720b */ /* 0x080fe40003f08000 */
[----:B------:R-:W-:Y:S02]  /*0bd0*/  FSETP.NAN.AND P5, PT, R10, R10, PT ;  /* 0x0000000a0a00720b */ /* 0x000fe40003fa8000 */
[----:B------:R-:W-:Y:S02]  /*0be0*/  SEL R9, R9, 0xff800000, P6 ;  /* 0xff80000009097807 */ /* 0x000fe40003000000 */
[----:B------:R-:W-:Y:S02]  /*0bf0*/  SEL R8, R8, 0xff800000, P6 ;  /* 0xff80000008087807 */ /* 0x000fe40003000000 */
[----:B------:R-:W-:-:S02]  /*0c00*/  FSETP.GEU.AND P2, PT, R24, R11, PT ;  /* 0x0000000b1800720b */ /* 0x000fc40003f4e000 */
[----:B------:R-:W-:-:S03]  /*0c10*/  FSETP.NAN.AND P6, PT, R9, R9, PT ;  /* 0x000000090900720b */ /* 0x000fc60003fc8000 */
[----:B------:R-:W-:Y:S02]  /*0c20*/  @!P0 SEL R11, R11, R24, !P2 ;  /* 0x000000180b0b8207 */ /* 0x000fe40005000000 */
[----:B------:R-:W-:Y:S02]  /*0c30*/  FSETP.GEU.AND P0, PT, R25, R10, PT ;  /* 0x0000000a1900720b */ /* 0x000fe40003f0e000 */
[----:B------:R-:W-:Y:S02]  /*0c40*/  FSETP.NAN.AND P3, PT, R8, R8, PT ;  /* 0x000000080800720b */ /* 0x000fe40003f68000 */
[----:B------:R-:W-:Y:S02]  /*0c50*/  @!P5 SEL R10, R10, R25, !P0 ;  /* 0x000000190a0ad207 */ /* 0x000fe40004000000 */
[----:B------:R-:W-:Y:S02]  /*0c60*/  FSETP.GEU.AND P5, PT, R17, R9, PT ;  /* 0x000000091100720b */ /* 0x000fe40003fae000 */
[----:B---3--:R-:W-:-:S02]  /*0c70*/  SEL R3, R12, 0xff800000, P1 ;  /* 0xff8000000c037807 */ /* 0x008fc40000800000 */
[----:B------:R-:W-:Y:S02]  /*0c80*/  @!P6 SEL R9, R9, R17, !P5 ;  /* 0x000000110909e207 */ /* 0x000fe40006800000 */
[----:B------:R-:W-:Y:S02]  /*0c90*/  FSETP.GEU.AND P6, PT, R16, R8, PT ;  /* 0x000000081000720b */ /* 0x000fe40003fce000 */
[----:B------:R-:W-:Y:S02]  /*0ca0*/  SEL R2, R13, 0xff800000, P1 ;  /* 0xff8000000d027807 */ /* 0x000fe40000800000 */
[----:B------:R-:W-:Y:S02]  /*0cb0*/  @!P3 SEL R8, R8, R16, !P6 ;  /* 0x000000100808b207 */ /* 0x000fe40007000000 */
[----:B------:R-:W-:Y:S02]  /*0cc0*/  FSETP.NAN.AND P3, PT, R3, R3, PT ;  /* 0x000000030300720b */ /* 0x000fe40003f68000 */
[----:B------:R-:W-:-:S02]  /*0cd0*/  SEL R4, R4, 0x6, P2 ;  /* 0x0000000604047807 */ /* 0x000fc40001000000 */
[----:B------:R-:W-:Y:S02]  /*0ce0*/  FSETP.NAN.AND P2, PT, R2, R2, PT ;  /* 0x000000020200720b */ /* 0x000fe40003f48000 */
[----:B------:R-:W-:Y:S02]  /*0cf0*/  SEL R5, R14, 0xff800000, P1 ;  /* 0xff8000000e057807 */ /* 0x000fe40000800000 */
[----:B------:R-:W-:Y:S02]  /*0d00*/  SEL R28, R28, 0x6, P0 ;  /* 0x000000061c1c7807 */ /* 0x000fe40000000000 */
[----:B------:R-:W-:Y:S02]  /*0d10*/  FSETP.GEU.AND P0, PT, R8, R3, PT ;  /* 0x000000030800720b */ /* 0x000fe40003f0e000 */
[----:B------:R-:W-:Y:S02]  /*0d20*/  SEL R12, R15, 0xff800000, P1 ;  /* 0xff8000000f0c7807 */ /* 0x000fe40000800000 */
[----:B------:R-:W-:-:S02]  /*0d30*/  FSETP.NAN.AND P1, PT, R5, R5, PT ;  /* 0x000000050500720b */ /* 0x000fc40003f28000 */
[----:B------:R-:W-:Y:S02]  /*0d40*/  @!P3 SEL R3, R3, R8, !P0 ;  /* 0x000000080303b207 */ /* 0x000fe40004000000 */
[----:B------:R-:W-:Y:S02]  /*0d50*/  SEL R19, R19, 0x6, P6 ;  /* 0x0000000613137807 */ /* 0x000fe40003000000 */
[----:B------:R-:W-:Y:S02]  /*0d60*/  FSETP.GEU.AND P3, PT, R9, R2, PT ;  /* 0x000000020900720b */ /* 0x000fe40003f6e000 */
[----:B------:R-:W-:Y:S02]  /*0d70*/  FSETP.NAN.AND P6, PT, R12, R12, PT ;  /* 0x0000000c0c00720b */ /* 0x000fe40003fc8000 */
[----:B------:R-:W-:Y:S02]  /*0d80*/  @!P2 SEL R2, R2, R9, !P3 ;  /* 0x000000090202a207 */ /* 0x000fe40005800000 */
[----:B------:R-:W-:-:S02]  /*0d90*/  FSETP.GEU.AND P2, PT, R10, R5, PT ;  /* 0x000000050a00720b */ /* 0x000fc40003f4e000 */
[----:B----4-:R-:W-:Y:S02]  /*0da0*/  SEL R23, R23, 0xff800000, !P4 ;  /* 0xff80000017177807 */ /* 0x010fe40006000000 */
[----:B------:R-:W-:Y:S02]  /*0db0*/  @!P1 SEL R5, R5, R10, !P2 ;  /* 0x0000000a05059207 */ /* 0x000fe40005000000 */
[----:B------:R-:W-:-:S04]  /*0dc0*/  FSETP.GEU.AND P1, PT, R11, R12, PT ;  /* 0x0000000c0b00720b */ /* 0x000fc80003f2e000 */
[----:B------:R-:W-:Y:S02]  /*0dd0*/  @!P6 SEL R12, R12, R11, !P1 ;  /* 0x0000000b0c0ce207 */ /* 0x000fe40004800000 */
[----:B------:R-:W-:Y:S02]  /*0de0*/  FSETP.NAN.AND P6, PT, R23, R23, PT ;  /* 0x000000171700720b */ /* 0x000fe40003fc8000 */
[----:B------:R-:W-:Y:S02]  /*0df0*/  SEL R29, R29, 0x6, P5 ;  /* 0x000000061d1d7807 */ /* 0x000fe40002800000 */
[----:B------:R-:W-:Y:S02]  /*0e00*/  SEL R20, R20, 0xff800000, !P4 ;  /* 0xff80000014147807 */ /* 0x000fe40006000000 */
[----:B------:R-:W-:Y:S02]  /*0e10*/  SEL R21, R21, 0xff800000, !P4 ;  /* 0xff80000015157807 */ /* 0x000fe40006000000 */
[----:B------:R-:W-:-:S02]  /*0e20*/  SEL R22, R22, 0xff800000, !P4 ;  /* 0xff80000016167807 */ /* 0x000fc40006000000 */
[----:B------:R-:W-:Y:S02]  /*0e30*/  FSETP.GEU.AND P4, PT, R12, R23, PT ;  /* 0x000000170c00720b */ /* 0x000fe40003f8e000 */
[----:B------:R-:W-:Y:S02]  /*0e40*/  SEL R19, R19, 0x7, P0 ;  /* 0x0000000713137807 */ /* 0x000fe40000000000 */
[----:B------:R-:W-:Y:S02]  /*0e50*/  SEL R29, R29, 0x7, P3 ;  /* 0x000000071d1d7807 */ /* 0x000fe40001800000 */
[----:B------:R-:W-:Y:S02]  /*0e60*/  FSETP.NAN.AND P5, PT, R22, R22, PT ;  /* 0x000000161600720b */ /* 0x000fe40003fa8000 */
[----:B------:R-:W-:Y:S02]  /*0e70*/  FSETP.NAN.AND P0, PT, R21, R21, PT ;  /* 0x000000151500720b */ /* 0x000fe40003f08000 */
[----:B------:R-:W-:-:S02]  /*0e80*/  FSETP.NAN.AND P3, PT, R20, R20, PT ;  /* 0x000000141400720b */ /* 0x000fc40003f68000 */
[----:B------:R-:W-:Y:S02]  /*0e90*/  @!P6 SEL R23, R23, R12, !P4 ;  /* 0x0000000c1717e207 */ /* 0x000fe40006000000 */
[----:B------:R-:W-:Y:S02]  /*0ea0*/  SEL R28, R28, 0x7, P2 ;  /* 0x000000071c1c7807 */ /* 0x000fe40001000000 */
[----:B------:R-:W-:Y:S02]  /*0eb0*/  SEL R4, R4, 0x7, P1 ;  /* 0x0000000704047807 */ /* 0x000fe40000800000 */
[----:B------:R-:W-:Y:S02]  /*0ec0*/  FSETP.GEU.AND P6, PT, R5, R22, PT ;  /* 0x000000160500720b */ /* 0x000fe40003fce000 */
[----:B------:R-:W-:Y:S02]  /*0ed0*/  FSETP.GEU.AND P2, PT, R2, R21, PT ;  /* 0x000000150200720b */ /* 0x000fe40003f4e000 */
[----:B------:R-:W-:-:S02]  /*0ee0*/  FSETP.GEU.AND P1, PT, R3, R20, PT ;  /* 0x000000140300720b */ /* 0x000fc40003f2e000 */
[----:B------:R-:W-:Y:S02]  /*0ef0*/  SEL R4, R4, 0x8, P4 ;  /* 0x0000000804047807 */ /* 0x000fe40002000000 */
[----:B------:R-:W-:Y:S02]  /*0f00*/  SEL R9, R28, 0x8, P6 ;  /* 0x000000081c097807 */ /* 0x000fe40003000000 */
[----:B------:R-:W-:Y:S02]  /*0f10*/  SEL R29, R29, 0x8, P2 ;  /* 0x000000081d1d7807 */ /* 0x000fe40001000000 */
[----:B------:R-:W-:Y:S02]  /*0f20*/  SEL R10, R19, 0x8, P1 ;  /* 0x00000008130a7807 */ /* 0x000fe40000800000 */
[----:B------:R-:W-:Y:S02]  /*0f30*/  IADD3 R8, P4, R0, UR6, RZ ;  /* 0x0000000600087c10 */ /* 0x000fe4000ff9e0ff */
[----:B------:R-:W-:-:S02]  /*0f40*/  PRMT R4, R9, 0x3340, R4 ;  /* 0x0000334009047816 */ /* 0x000fc40000000004 */
[----:B------:R-:W-:Y:S02]  /*0f50*/  PRMT R29, R10, 0x3340, R29 ;  /* 0x000033400a1d7816 */ /* 0x000fe4000000001d */
[----:B------:R-:W-:Y:S02]  /*0f60*/  @!P5 SEL R22, R22, R5, !P6 ;  /* 0x000000051616d207 */ /* 0x000fe40007000000 */
[----:B------:R-:W-:Y:S02]  /*0f70*/  @!P0 SEL R21, R21, R2, !P2 ;  /* 0x0000000215158207 */ /* 0x000fe40005000000 */
[----:B------:R-:W-:Y:S02]  /*0f80*/  @!P3 SEL R20, R20, R3, !P1 ;  /* 0x000000031414b207 */ /* 0x000fe40004800000 */
[----:B------:R-:W-:Y:S02]  /*0f90*/  LEA.HI.X.SX32 R9, R0, UR7, 0x1, P4 ;  /* 0x0000000700097c11 */ /* 0x000fe4000a0f0eff */
[----:B------:R-:W-:Y:S01]  /*0fa0*/  PRMT R29, R29, 0x5410, R4 ;  /* 0x000054101d1d7816 */ /* 0x000fe20000000004 */
[----:B------:R-:W-:Y:S04]  /*0fb0*/  STG.E.128 desc[UR4][R6.64], R20 ;  /* 0x0000001406007986 */ /* 0x000fe8000c101d04 */
[----:B------:R-:W-:Y:S01]  /*0fc0*/  STG.E desc[UR4][R8.64], R29 ;  /* 0x0000001d08007986 */ /* 0x000fe2000c101904 */
[----:B------:R-:W-:Y:S05]  /*0fd0*/  EXIT ;  /* 0x000000000000794d */ /* 0x000fea0003800000 */
.L_x_0:
[----:B------:R-:W-:-:S00]  /*0fe0*/  BRA `(.L_x_0) ;  /* 0xfffffffc00fc7947 */ /* 0x000fc0000383ffff */
[----:B------:R-:W-:-:S00]  /*0ff0*/  NOP ;  /* 0x0000000000007918 */ /* 0x000fc00000000000 */
        /* <DEDUP_REMOVED lines=8> */
.L_x_1:


//--------------------- .nv.constant0.triton_poi_fused_max_pool2d_with_indices_23 --------------------------
	.section	.nv.constant0.triton_poi_fused_max_pool2d_with_indices_23,"a",@progbits
	.sectionflags	@""
	.align	4
.nv.constant0.triton_poi_fused_max_pool2d_with_indices_23:
	.zero		556
